//
// Generated by NVIDIA NVVM Compiler
//
// Compiler Build ID: CL-36424714
// Cuda compilation tools, release 13.0, V13.0.88
// Based on NVVM 20.0.0
//

.version 9.0
.target sm_100
.address_size 64

	// .globl	_Z7tcgpudbiiPjS_

.visible .entry _Z7tcgpudbiiPjS_(
	.param .u32 _Z7tcgpudbiiPjS__param_0,
	.param .u32 _Z7tcgpudbiiPjS__param_1,
	.param .u64 .ptr .align 1 _Z7tcgpudbiiPjS__param_2,
	.param .u64 .ptr .align 1 _Z7tcgpudbiiPjS__param_3
)
{
	.reg .pred 	%p<16>;
	.reg .b32 	%r<184>;
	.reg .b64 	%rd<69>;

	ld.param.u32 	%r41, [_Z7tcgpudbiiPjS__param_1];
	ld.param.u64 	%rd2, [_Z7tcgpudbiiPjS__param_2];
	ld.param.u64 	%rd3, [_Z7tcgpudbiiPjS__param_3];
	cvta.to.global.u64 	%rd1, %rd3;
	mov.u32 	%r43, %ntid.x;
	mov.u32 	%r44, %ctaid.x;
	mov.u32 	%r45, %tid.x;
	mad.lo.s32 	%r46, %r43, %r44, %r45;
	shr.u32 	%r1, %r46, 5;
	and.b32  	%r2, %r46, 31;
	mul.lo.s32 	%r3, %r41, %r1;
	setp.eq.s32 	%p1, %r41, 0;
	mov.b32 	%r182, 0;
	@%p1 bra 	$L__BB0_15;
	mov.b32 	%r48, 1;
	shl.b32 	%r4, %r48, %r2;
	and.b32  	%r5, %r41, 7;
	add.s32 	%r6, %r5, -1;
	and.b32  	%r7, %r41, 3;
	and.b32  	%r8, %r41, -8;
	and.b32  	%r9, %r41, 1;
	neg.s32 	%r10, %r8;
	add.s32 	%r11, %r3, 3;
	mov.b32 	%r167, 0;
	mov.u32 	%r182, %r167;
$L__BB0_2:
	add.s32 	%r49, %r167, %r3;
	mul.wide.u32 	%rd4, %r49, 4;
	add.s64 	%rd5, %rd1, %rd4;
	ld.global.u32 	%r50, [%rd5];
	and.b32  	%r51, %r50, %r4;
	shl.b32 	%r52, %r167, 5;
	or.b32  	%r53, %r52, %r2;
	mul.lo.s32 	%r14, %r53, %r41;
	setp.eq.s32 	%p2, %r51, 0;
	@%p2 bra 	$L__BB0_14;
	setp.lt.u32 	%p3, %r41, 8;
	mov.b32 	%r177, 0;
	@%p3 bra 	$L__BB0_6;
	add.s32 	%r170, %r14, 3;
	mov.u32 	%r169, %r11;
	mov.u32 	%r171, %r10;
$L__BB0_5:
	.pragma "nounroll";
	add.s32 	%r56, %r169, -3;
	mul.wide.u32 	%rd6, %r56, 4;
	add.s64 	%rd7, %rd1, %rd6;
	ld.global.u32 	%r57, [%rd7];
	add.s32 	%r58, %r170, -3;
	mul.wide.u32 	%rd8, %r58, 4;
	add.s64 	%rd9, %rd1, %rd8;
	ld.global.u32 	%r59, [%rd9];
	and.b32  	%r60, %r59, %r57;
	popc.b32 	%r61, %r60;
	add.s32 	%r62, %r61, %r182;
	add.s32 	%r63, %r169, -2;
	mul.wide.u32 	%rd10, %r63, 4;
	add.s64 	%rd11, %rd1, %rd10;
	ld.global.u32 	%r64, [%rd11];
	add.s32 	%r65, %r170, -2;
	mul.wide.u32 	%rd12, %r65, 4;
	add.s64 	%rd13, %rd1, %rd12;
	ld.global.u32 	%r66, [%rd13];
	and.b32  	%r67, %r66, %r64;
	popc.b32 	%r68, %r67;
	add.s32 	%r69, %r68, %r62;
	add.s32 	%r70, %r169, -1;
	mul.wide.u32 	%rd14, %r70, 4;
	add.s64 	%rd15, %rd1, %rd14;
	ld.global.u32 	%r71, [%rd15];
	add.s32 	%r72, %r170, -1;
	mul.wide.u32 	%rd16, %r72, 4;
	add.s64 	%rd17, %rd1, %rd16;
	ld.global.u32 	%r73, [%rd17];
	and.b32  	%r74, %r73, %r71;
	popc.b32 	%r75, %r74;
	add.s32 	%r76, %r75, %r69;
	add.s32 	%r77, %r169, 4;
	mul.wide.u32 	%rd18, %r169, 4;
	add.s64 	%rd19, %rd1, %rd18;
	ld.global.u32 	%r78, [%rd19];
	add.s32 	%r79, %r170, 4;
	mul.wide.u32 	%rd20, %r170, 4;
	add.s64 	%rd21, %rd1, %rd20;
	ld.global.u32 	%r80, [%rd21];
	and.b32  	%r81, %r80, %r78;
	popc.b32 	%r82, %r81;
	add.s32 	%r83, %r82, %r76;
	add.s32 	%r84, %r169, 1;
	mul.wide.u32 	%rd22, %r84, 4;
	add.s64 	%rd23, %rd1, %rd22;
	ld.global.u32 	%r85, [%rd23];
	add.s32 	%r86, %r170, 1;
	mul.wide.u32 	%rd24, %r86, 4;
	add.s64 	%rd25, %rd1, %rd24;
	ld.global.u32 	%r87, [%rd25];
	and.b32  	%r88, %r87, %r85;
	popc.b32 	%r89, %r88;
	add.s32 	%r90, %r89, %r83;
	add.s32 	%r91, %r169, 2;
	mul.wide.u32 	%rd26, %r91, 4;
	add.s64 	%rd27, %rd1, %rd26;
	ld.global.u32 	%r92, [%rd27];
	add.s32 	%r93, %r170, 2;
	mul.wide.u32 	%rd28, %r93, 4;
	add.s64 	%rd29, %rd1, %rd28;
	ld.global.u32 	%r94, [%rd29];
	and.b32  	%r95, %r94, %r92;
	popc.b32 	%r96, %r95;
	add.s32 	%r97, %r96, %r90;
	add.s32 	%r98, %r169, 3;
	mul.wide.u32 	%rd30, %r98, 4;
	add.s64 	%rd31, %rd1, %rd30;
	ld.global.u32 	%r99, [%rd31];
	add.s32 	%r100, %r170, 3;
	mul.wide.u32 	%rd32, %r100, 4;
	add.s64 	%rd33, %rd1, %rd32;
	ld.global.u32 	%r101, [%rd33];
	and.b32  	%r102, %r101, %r99;
	popc.b32 	%r103, %r102;
	add.s32 	%r104, %r103, %r97;
	mul.wide.u32 	%rd34, %r77, 4;
	add.s64 	%rd35, %rd1, %rd34;
	ld.global.u32 	%r105, [%rd35];
	mul.wide.u32 	%rd36, %r79, 4;
	add.s64 	%rd37, %rd1, %rd36;
	ld.global.u32 	%r106, [%rd37];
	and.b32  	%r107, %r106, %r105;
	popc.b32 	%r108, %r107;
	add.s32 	%r182, %r108, %r104;
	add.s32 	%r171, %r171, 8;
	add.s32 	%r170, %r170, 8;
	add.s32 	%r169, %r169, 8;
	setp.ne.s32 	%p4, %r171, 0;
	mov.u32 	%r177, %r8;
	@%p4 bra 	$L__BB0_5;
$L__BB0_6:
	setp.eq.s32 	%p5, %r5, 0;
	@%p5 bra 	$L__BB0_14;
	setp.lt.u32 	%p6, %r6, 3;
	@%p6 bra 	$L__BB0_9;
	add.s32 	%r110, %r177, %r3;
	mul.wide.u32 	%rd38, %r110, 4;
	add.s64 	%rd39, %rd1, %rd38;
	ld.global.u32 	%r111, [%rd39];
	add.s32 	%r112, %r177, %r14;
	mul.wide.u32 	%rd40, %r112, 4;
	add.s64 	%rd41, %rd1, %rd40;
	ld.global.u32 	%r113, [%rd41];
	and.b32  	%r114, %r113, %r111;
	popc.b32 	%r115, %r114;
	add.s32 	%r116, %r115, %r182;
	add.s32 	%r117, %r110, 1;
	mul.wide.u32 	%rd42, %r117, 4;
	add.s64 	%rd43, %rd1, %rd42;
	ld.global.u32 	%r118, [%rd43];
	add.s32 	%r119, %r112, 1;
	mul.wide.u32 	%rd44, %r119, 4;
	add.s64 	%rd45, %rd1, %rd44;
	ld.global.u32 	%r120, [%rd45];
	and.b32  	%r121, %r120, %r118;
	popc.b32 	%r122, %r121;
	add.s32 	%r123, %r122, %r116;
	add.s32 	%r124, %r110, 2;
	mul.wide.u32 	%rd46, %r124, 4;
	add.s64 	%rd47, %rd1, %rd46;
	ld.global.u32 	%r125, [%rd47];
	add.s32 	%r126, %r112, 2;
	mul.wide.u32 	%rd48, %r126, 4;
	add.s64 	%rd49, %rd1, %rd48;
	ld.global.u32 	%r127, [%rd49];
	and.b32  	%r128, %r127, %r125;
	popc.b32 	%r129, %r128;
	add.s32 	%r130, %r129, %r123;
	add.s32 	%r131, %r110, 3;
	mul.wide.u32 	%rd50, %r131, 4;
	add.s64 	%rd51, %rd1, %rd50;
	ld.global.u32 	%r132, [%rd51];
	add.s32 	%r133, %r112, 3;
	mul.wide.u32 	%rd52, %r133, 4;
	add.s64 	%rd53, %rd1, %rd52;
	ld.global.u32 	%r134, [%rd53];
	and.b32  	%r135, %r134, %r132;
	popc.b32 	%r136, %r135;
	add.s32 	%r182, %r136, %r130;
	add.s32 	%r177, %r177, 4;
$L__BB0_9:
	setp.eq.s32 	%p7, %r7, 0;
	@%p7 bra 	$L__BB0_14;
	setp.eq.s32 	%p8, %r7, 1;
	@%p8 bra 	$L__BB0_12;
	add.s32 	%r138, %r177, %r3;
	mul.wide.u32 	%rd54, %r138, 4;
	add.s64 	%rd55, %rd1, %rd54;
	ld.global.u32 	%r139, [%rd55];
	add.s32 	%r140, %r177, %r14;
	mul.wide.u32 	%rd56, %r140, 4;
	add.s64 	%rd57, %rd1, %rd56;
	ld.global.u32 	%r141, [%rd57];
	and.b32  	%r142, %r141, %r139;
	popc.b32 	%r143, %r142;
	add.s32 	%r144, %r143, %r182;
	add.s32 	%r145, %r138, 1;
	mul.wide.u32 	%rd58, %r145, 4;
	add.s64 	%rd59, %rd1, %rd58;
	ld.global.u32 	%r146, [%rd59];
	add.s32 	%r147, %r140, 1;
	mul.wide.u32 	%rd60, %r147, 4;
	add.s64 	%rd61, %rd1, %rd60;
	ld.global.u32 	%r148, [%rd61];
	and.b32  	%r149, %r148, %r146;
	popc.b32 	%r150, %r149;
	add.s32 	%r182, %r150, %r144;
	add.s32 	%r177, %r177, 2;
$L__BB0_12:
	setp.eq.s32 	%p9, %r9, 0;
	@%p9 bra 	$L__BB0_14;
	add.s32 	%r151, %r177, %r3;
	mul.wide.u32 	%rd62, %r151, 4;
	add.s64 	%rd63, %rd1, %rd62;
	ld.global.u32 	%r152, [%rd63];
	add.s32 	%r153, %r177, %r14;
	mul.wide.u32 	%rd64, %r153, 4;
	add.s64 	%rd65, %rd1, %rd64;
	ld.global.u32 	%r154, [%rd65];
	and.b32  	%r155, %r154, %r152;
	popc.b32 	%r156, %r155;
	add.s32 	%r182, %r156, %r182;
$L__BB0_14:
	add.s32 	%r167, %r167, 1;
	setp.ne.s32 	%p10, %r167, %r41;
	@%p10 bra 	$L__BB0_2;
$L__BB0_15:
	shfl.sync.down.b32	%r157|%p11, %r182, 16, 31, -1;
	add.s32 	%r158, %r157, %r182;
	shfl.sync.down.b32	%r159|%p12, %r158, 8, 31, -1;
	add.s32 	%r160, %r159, %r158;
	shfl.sync.down.b32	%r161|%p13, %r160, 4, 31, -1;
	add.s32 	%r162, %r161, %r160;
	shfl.sync.down.b32	%r163|%p14, %r162, 2, 31, -1;
	add.s32 	%r164, %r163, %r162;
	shfl.sync.down.b32	%r165|%p15, %r164, 1, 31, -1;
	add.s32 	%r166, %r165, %r164;
	cvta.to.global.u64 	%rd66, %rd2;
	mul.wide.u32 	%rd67, %r1, 4;
	add.s64 	%rd68, %rd66, %rd67;
	st.global.u32 	[%rd68], %r166;
	ret;

}


// ===== COMPILED SASS (sm_100) =====

	.target	sm_100

	.elftype	@"ET_EXEC"


//--------------------- .note.nv.tkinfo           --------------------------
	.section	.note.nv.tkinfo,"",@"SHT_NOTE"
	.sectionflags	@"SHF_NOTE_NV_TKINFO"
	.tkinfo
        /*0018*/ 	.word	0x00000002
        /*0030*/ 	.string	""
        /*0030*/ 	.string	"ptxas"
        /*0030*/ 	.string	"Cuda compilation tools, release 13.0, V13.0.88"
        /*0030*/ 	.string	"Build cuda_13.0.r13.0/compiler.36424714_0"
        /*0030*/ 	.string	"-arch sm_100 -m 64 "



//--------------------- .note.nv.cuinfo           --------------------------
	.section	.note.nv.cuinfo,"",@"SHT_NOTE"
	.sectionflags	@"SHF_NOTE_NV_CUINFO"
        /*0018*/ 	.short	0x0002
        /*001a*/ 	.short	0x0064
        /*001c*/ 	.short	0x0082
	.zero		2


//--------------------- .nv.info                  --------------------------
	.section	.nv.info,"",@"SHT_CUDA_INFO"
	.align	4


	//----- nvinfo : EIATTR_REGCOUNT
	.align		4
        /*0000*/ 	.byte	0x04, 0x2f
        /*0002*/ 	.short	(.L_1 - .L_0)
	.align		4
.L_0:
        /*0004*/ 	.word	index@(_Z7tcgpudbiiPjS_)
        /*0008*/ 	.word	0x00000020


	//----- nvinfo : EIATTR_FRAME_SIZE
	.align		4
.L_1:
        /*000c*/ 	.byte	0x04, 0x11
        /*000e*/ 	.short	(.L_3 - .L_2)
	.align		4
.L_2:
        /*0010*/ 	.word	index@(_Z7tcgpudbiiPjS_)
        /*0014*/ 	.word	0x00000000


	//----- nvinfo : EIATTR_MIN_STACK_SIZE
	.align		4
.L_3:
        /*0018*/ 	.byte	0x04, 0x12
        /*001a*/ 	.short	(.L_5 - .L_4)
	.align		4
.L_4:
        /*001c*/ 	.word	index@(_Z7tcgpudbiiPjS_)
        /*0020*/ 	.word	0x00000000
.L_5:


//--------------------- .nv.compat                --------------------------
	.section	.nv.compat,"",@"SHT_CUDA_COMPAT_INFO"
	.align	4
        /*0000*/ 	.byte	0x02, 0x09, 0x00, 0x00, 0x02, 0x02, 0x01, 0x00, 0x02, 0x05, 0x05, 0x00, 0x03, 0x07, 0x01, 0x01
        /*0010*/ 	.byte	0x02, 0x03, 0x00, 0x00, 0x02, 0x06, 0x01, 0x00, 0x04, 0x0b, 0x08, 0x00, 0x09, 0x00, 0x00, 0x00
        /*0020*/ 	.byte	0x00, 0x00, 0x00, 0x00


//--------------------- .nv.info._Z7tcgpudbiiPjS_ --------------------------
	.section	.nv.info._Z7tcgpudbiiPjS_,"",@"SHT_CUDA_INFO"
	.sectionflags	@""
	.align	4


	//----- nvinfo : EIATTR_CUDA_API_VERSION
	.align		4
        /*0000*/ 	.byte	0x04, 0x37
        /*0002*/ 	.short	(.L_7 - .L_6)
.L_6:
        /*0004*/ 	.word	0x00000082


	//----- nvinfo : EIATTR_KPARAM_INFO
	.align		4
.L_7:
        /*0008*/ 	.byte	0x04, 0x17
        /*000a*/ 	.short	(.L_9 - .L_8)
.L_8:
        /*000c*/ 	.word	0x00000000
        /*0010*/ 	.short	0x0003
        /*0012*/ 	.short	0x0010
        /*0014*/ 	.byte	0x00, 0xf5, 0x21, 0x00


	//----- nvinfo : EIATTR_KPARAM_INFO
	.align		4
.L_9:
        /*0018*/ 	.byte	0x04, 0x17
        /*001a*/ 	.short	(.L_11 - .L_10)
.L_10:
        /*001c*/ 	.word	0x00000000
        /*0020*/ 	.short	0x0002
        /*0022*/ 	.short	0x0008
        /*0024*/ 	.byte	0x00, 0xf5, 0x21, 0x00


	//----- nvinfo : EIATTR_KPARAM_INFO
	.align		4
.L_11:
        /*0028*/ 	.byte	0x04, 0x17
        /*002a*/ 	.short	(.L_13 - .L_12)
.L_12:
        /*002c*/ 	.word	0x00000000
        /*0030*/ 	.short	0x0001
        /*0032*/ 	.short	0x0004
        /*0034*/ 	.byte	0x00, 0xf0, 0x11, 0x00


	//----- nvinfo : EIATTR_KPARAM_INFO
	.align		4
.L_13:
        /*0038*/ 	.byte	0x04, 0x17
        /*003a*/ 	.short	(.L_15 - .L_14)
.L_14:
        /*003c*/ 	.word	0x00000000
        /*0040*/ 	.short	0x0000
        /*0042*/ 	.short	0x0000
        /*0044*/ 	.byte	0x00, 0xf0, 0x11, 0x00


	//----- nvinfo : EIATTR_SPARSE_MMA_MASK
	.align		4
.L_15:
        /*0048*/ 	.byte	0x03, 0x50
        /*004a*/ 	.short	0x0000


	//----- nvinfo : EIATTR_MAXREG_COUNT
	.align		4
        /*004c*/ 	.byte	0x03, 0x1b
        /*004e*/ 	.short	0x00ff


	//----- nvinfo : EIATTR_MERCURY_ISA_VERSION
	.align		4
        /*0050*/ 	.byte	0x03, 0x5f
        /*0052*/ 	.short	0x0101


	//----- nvinfo : EIATTR_COOP_GROUP_MASK_REGIDS
	.align		4
        /*0054*/ 	.byte	0x04, 0x29
        /*0056*/ 	.short	(.L_17 - .L_16)


	//   ....[0]....
.L_16:
        /*0058*/ 	.word	0xffffffff


	//   ....[1]....
        /*005c*/ 	.word	0xffffffff


	//   ....[2]....
        /*0060*/ 	.word	0xffffffff


	//   ....[3]....
        /*0064*/ 	.word	0xffffffff


	//   ....[4]....
        /*0068*/ 	.word	0xffffffff


	//----- nvinfo : EIATTR_COOP_GROUP_INSTR_OFFSETS
	.align		4
.L_17:
        /*006c*/ 	.byte	0x04, 0x28
        /*006e*/ 	.short	(.L_19 - .L_18)


	//   ....[0]....
.L_18:
        /*0070*/ 	.word	0x00000b70


	//   ....[1]....
        /*0074*/ 	.word	0x00000b90


	//   ....[2]....
        /*0078*/ 	.word	0x00000bb0


	//   ....[3]....
        /*007c*/ 	.word	0x00000bd0


	//   ....[4]....
        /*0080*/ 	.word	0x00000c00


	//----- nvinfo : EIATTR_VRC_CTA_INIT_COUNT
	.align		4
.L_19:
        /*0084*/ 	.byte	0x02, 0x4a
	.zero		1
	.zero		1


	//----- nvinfo : EIATTR_EXIT_INSTR_OFFSETS
	.align		4
        /*0088*/ 	.byte	0x04, 0x1c
        /*008a*/ 	.short	(.L_21 - .L_20)


	//   ....[0]....
.L_20:
        /*008c*/ 	.word	0x00000c40


	//----- nvinfo : EIATTR_CRS_STACK_SIZE
	.align		4
.L_21:
        /*0090*/ 	.byte	0x04, 0x1e
        /*0092*/ 	.short	(.L_23 - .L_22)
.L_22:
        /*0094*/ 	.word	0x00000000


	//----- nvinfo : EIATTR_CBANK_PARAM_SIZE
	.align		4
.L_23:
        /*0098*/ 	.byte	0x03, 0x19
        /*009a*/ 	.short	0x0018


	//----- nvinfo : EIATTR_PARAM_CBANK
	.align		4
        /*009c*/ 	.byte	0x04, 0x0a
        /*009e*/ 	.short	(.L_25 - .L_24)
	.align		4
.L_24:
        /*00a0*/ 	.word	index@(.nv.constant0._Z7tcgpudbiiPjS_)
        /*00a4*/ 	.short	0x0380
        /*00a6*/ 	.short	0x0018


	//----- nvinfo : EIATTR_SW_WAR
	.align		4
.L_25:
        /*00a8*/ 	.byte	0x04, 0x36
        /*00aa*/ 	.short	(.L_27 - .L_26)
.L_26:
        /*00ac*/ 	.word	0x00000008
.L_27:


//--------------------- .nv.callgraph             --------------------------
	.section	.nv.callgraph,"",@"SHT_CUDA_CALLGRAPH"
	.align	4
	.sectionentsize	8
	.align		4
        /*0000*/ 	.word	0x00000000
	.align		4
        /*0004*/ 	.word	0xffffffff
	.align		4
        /*0008*/ 	.word	0x00000000
	.align		4
        /*000c*/ 	.word	0xfffffffe
	.align		4
        /*0010*/ 	.word	0x00000000
	.align		4
        /*0014*/ 	.word	0xfffffffd
	.align		4
        /*0018*/ 	.word	0x00000000
	.align		4
        /*001c*/ 	.word	0xfffffffc


//--------------------- .text._Z7tcgpudbiiPjS_    --------------------------
	.section	.text._Z7tcgpudbiiPjS_,"ax",@progbits
	.align	128
        .global         _Z7tcgpudbiiPjS_
        .type           _Z7tcgpudbiiPjS_,@function
        .size           _Z7tcgpudbiiPjS_,(.L_x_8 - _Z7tcgpudbiiPjS_)
        .other          _Z7tcgpudbiiPjS_,@"STO_CUDA_ENTRY STV_DEFAULT"
_Z7tcgpudbiiPjS_:
.text._Z7tcgpudbiiPjS_:
[----:B------:R-:W-:Y:S08]  /*0000*/  LDC R1, c[0x0][0x37c] ;  /* 0x0000df00ff017b82 */ /* 0x000ff00000000800 */
[----:B------:R-:W0:Y:S01]  /*0010*/  LDC R7, c[0x0][0x384] ;  /* 0x0000e100ff077b82 */ /* 0x000e220000000800 */
[----:B------:R-:W1:Y:S01]  /*0020*/  S2R R4, SR_CTAID.X ;  /* 0x0000000000047919 */ /* 0x000e620000002500 */
[----:B------:R-:W1:Y:S01]  /*0030*/  LDCU UR6, c[0x0][0x360] ;  /* 0x00006c00ff0677ac */ /* 0x000e620008000800 */
[----:B------:R-:W-:Y:S01]  /*0040*/  HFMA2 R24, -RZ, RZ, 0, 0 ;  /* 0x00000000ff187431 */ /* 0x000fe200000001ff */
[----:B------:R-:W1:Y:S01]  /*0050*/  S2R R3, SR_TID.X ;  /* 0x0000000000037919 */ /* 0x000e620000002100 */
[----:B------:R-:W2:Y:S01]  /*0060*/  LDCU.64 UR4, c[0x0][0x358] ;  /* 0x00006b00ff0477ac */ /* 0x000ea20008000a00 */
[----:B0-----:R-:W-:Y:S01]  /*0070*/  ISETP.NE.AND P0, PT, R7, RZ, PT ;  /* 0x000000ff0700720c */ /* 0x001fe20003f05270 */
[----:B-1----:R-:W-:-:S05]  /*0080*/  IMAD R4, R4, UR6, R3 ;  /* 0x0000000604047c24 */ /* 0x002fca000f8e0203 */
[----:B------:R-:W-:-:S07]  /*0090*/  SHF.R.U32.HI R2, RZ, 0x5, R4 ;  /* 0x00000005ff027819 */ /* 0x000fce0000011604 */
[----:B--2---:R-:W-:Y:S05]  /*00a0*/  @!P0 BRA `(.L_x_0) ;  /* 0x0000000800b08947 */ /* 0x004fea0003800000 */
[C---:B------:R-:W-:Y:S01]  /*00b0*/  LOP3.LUT R3, R7.reuse, 0x7, RZ, 0xc0, !PT ;  /* 0x0000000707037812 */ /* 0x040fe200078ec0ff */
[----:B------:R-:W-:Y:S01]  /*00c0*/  IMAD.MOV.U32 R9, RZ, RZ, RZ ;  /* 0x000000ffff097224 */ /* 0x000fe200078e00ff */
[----:B------:R-:W-:Y:S02]  /*00d0*/  LOP3.LUT R6, R7, 0xfffffff8, RZ, 0xc0, !PT ;  /* 0xfffffff807067812 */ /* 0x000fe400078ec0ff */
[----:B------:R-:W-:Y:S01]  /*00e0*/  LOP3.LUT R4, R4, 0x1f, RZ, 0xc0, !PT ;  /* 0x0000001f04047812 */ /* 0x000fe200078ec0ff */
[----:B------:R-:W-:Y:S01]  /*00f0*/  VIADD R0, R3, 0xffffffff ;  /* 0xffffffff03007836 */ /* 0x000fe20000000000 */
[----:B------:R-:W-:Y:S01]  /*0100*/  MOV R11, 0x1 ;  /* 0x00000001000b7802 */ /* 0x000fe20000000f00 */
[----:B------:R-:W-:Y:S01]  /*0110*/  IMAD.MOV R10, RZ, RZ, -R6 ;  /* 0x000000ffff0a7224 */ /* 0x000fe200078e0a06 */
[----:B------:R-:W-:Y:S01]  /*0120*/  LOP3.LUT R5, R7, 0x3, RZ, 0xc0, !PT ;  /* 0x0000000307057812 */ /* 0x000fe200078ec0ff */
[----:B------:R-:W-:Y:S01]  /*0130*/  IMAD R7, R2, R7, 0x3 ;  /* 0x0000000302077424 */ /* 0x000fe200078e0207 */
[----:B------:R-:W-:-:S02]  /*0140*/  ISETP.GE.U32.AND P0, PT, R0, 0x3, PT ;  /* 0x000000030000780c */ /* 0x000fc40003f06070 */
[----:B------:R-:W-:Y:S02]  /*0150*/  MOV R24, RZ ;  /* 0x000000ff00187202 */ /* 0x000fe40000000f00 */
[----:B------:R-:W-:-:S09]  /*0160*/  SHF.L.U32 R8, R11, R4, RZ ;  /* 0x000000040b087219 */ /* 0x000fd200000006ff */
.L_x_6:
[----:B------:R-:W0:Y:S08]  /*0170*/  LDC R11, c[0x0][0x384] ;  /* 0x0000e100ff0b7b82 */ /* 0x000e300000000800 */
[----:B------:R-:W1:Y:S01]  /*0180*/  LDC.64 R12, c[0x0][0x390] ;  /* 0x0000e400ff0c7b82 */ /* 0x000e620000000a00 */
[----:B0-----:R-:W-:-:S04]  /*0190*/  IMAD R15, R2, R11, R9 ;  /* 0x0000000b020f7224 */ /* 0x001fc800078e0209 */
[----:B-1----:R-:W-:-:S06]  /*01a0*/  IMAD.WIDE.U32 R14, R15, 0x4, R12 ;  /* 0x000000040f0e7825 */ /* 0x002fcc00078e000c */
[----:B------:R-:W2:Y:S01]  /*01b0*/  LDG.E R15, desc[UR4][R14.64] ;  /* 0x000000040e0f7981 */ /* 0x000ea2000c1e1900 */
[C---:B------:R-:W-:Y:S01]  /*01c0*/  LEA R18, R9.reuse, R4, 0x5 ;  /* 0x0000000409127211 */ /* 0x040fe200078e28ff */
[----:B------:R-:W-:Y:S01]  /*01d0*/  VIADD R9, R9, 0x1 ;  /* 0x0000000109097836 */ /* 0x000fe20000000000 */
[----:B------:R-:W-:Y:S04]  /*01e0*/  BSSY.RECONVERGENT B0, `(.L_x_1) ;  /* 0x0000097000007945 */ /* 0x000fe80003800200 */
[----:B------:R-:W-:Y:S02]  /*01f0*/  ISETP.NE.AND P1, PT, R9, R11, PT ;  /* 0x0000000b0900720c */ /* 0x000fe40003f25270 */
[----:B--2---:R-:W-:-:S13]  /*0200*/  LOP3.LUT P2, RZ, R15, R8, RZ, 0xc0, !PT ;  /* 0x000000080fff7212 */ /* 0x004fda000784c0ff */
[----:B------:R-:W-:Y:S05]  /*0210*/  @!P2 BRA `(.L_x_2) ;  /* 0x00000008004ca947 */ /* 0x000fea0003800000 */
[----:B------:R-:W-:Y:S02]  /*0220*/  ISETP.GE.U32.AND P2, PT, R11, 0x8, PT ;  /* 0x000000080b00780c */ /* 0x000fe40003f46070 */
[----:B------:R-:W-:-:S11]  /*0230*/  MOV R0, RZ ;  /* 0x000000ff00007202 */ /* 0x000fd60000000f00 */
[----:B------:R-:W-:Y:S05]  /*0240*/  @!P2 BRA `(.L_x_3) ;  /* 0x00000004002ca947 */ /* 0x000fea0003800000 */
[----:B------:R-:W-:Y:S01]  /*0250*/  IMAD R19, R18, R11, 0x3 ;  /* 0x0000000312137424 */ /* 0x000fe200078e020b */
[----:B------:R-:W-:Y:S01]  /*0260*/  MOV R26, R10 ;  /* 0x0000000a001a7202 */ /* 0x000fe20000000f00 */
[----:B------:R-:W-:-:S07]  /*0270*/  IMAD.MOV.U32 R0, RZ, RZ, R7 ;  /* 0x000000ffff007224 */ /* 0x000fce00078e0007 */
.L_x_4:
[C---:B------:R-:W-:Y:S01]  /*0280*/  IADD3 R23, PT, PT, R19.reuse, -0x3, RZ ;  /* 0xfffffffd13177810 */ /* 0x040fe20007ffe0ff */
[C---:B------:R-:W-:Y:S01]  /*0290*/  VIADD R21, R0.reuse, 0xfffffffd ;  /* 0xfffffffd00157836 */ /* 0x040fe20000000000 */
[----:B------:R-:W-:Y:S01]  /*02a0*/  IADD3 R15, PT, PT, R19, -0x2, RZ ;  /* 0xfffffffe130f7810 */ /* 0x000fe20007ffe0ff */
[----:B------:R-:W-:Y:S02]  /*02b0*/  VIADD R17, R0, 0xfffffffe ;  /* 0xfffffffe00117836 */ /* 0x000fe40000000000 */
[----:B------:R-:W-:-:S04]  /*02c0*/  IMAD.WIDE.U32 R20, R21, 0x4, R12 ;  /* 0x0000000415147825 */ /* 0x000fc800078e000c */
[--C-:B------:R-:W-:Y:S02]  /*02d0*/  IMAD.WIDE.U32 R22, R23, 0x4, R12.reuse ;  /* 0x0000000417167825 */ /* 0x100fe400078e000c */
[----:B------:R-:W2:Y:S02]  /*02e0*/  LDG.E R20, desc[UR4][R20.64] ;  /* 0x0000000414147981 */ /* 0x000ea4000c1e1900 */
[--C-:B------:R-:W-:Y:S02]  /*02f0*/  IMAD.WIDE.U32 R16, R17, 0x4, R12.reuse ;  /* 0x0000000411107825 */ /* 0x100fe400078e000c */
[----:B------:R-:W2:Y:S02]  /*0300*/  LDG.E R23, desc[UR4][R22.64] ;  /* 0x0000000416177981 */ /* 0x000ea4000c1e1900 */
[--C-:B------:R-:W-:Y:S02]  /*0310*/  IMAD.WIDE.U32 R14, R15, 0x4, R12.reuse ;  /* 0x000000040f0e7825 */ /* 0x100fe400078e000c */
[----:B------:R0:W3:Y:S04]  /*0320*/  LDG.E R16, desc[UR4][R16.64] ;  /* 0x0000000410107981 */ /* 0x0000e8000c1e1900 */
[----:B------:R-:W3:Y:S01]  /*0330*/  LDG.E R15, desc[UR4][R14.64] ;  /* 0x000000040e0f7981 */ /* 0x000ee2000c1e1900 */
[----:B------:R-:W-:-:S04]  /*0340*/  IMAD.WIDE.U32 R28, R0, 0x4, R12 ;  /* 0x00000004001c7825 */ /* 0x000fc800078e000c */
[----:B0-----:R-:W-:Y:S02]  /*0350*/  VIADD R17, R0, 0xffffffff ;  /* 0xffffffff00117836 */ /* 0x001fe40000000000 */
[----:B------:R-:W4:Y:S01]  /*0360*/  LDG.E R28, desc[UR4][R28.64] ;  /* 0x000000041c1c7981 */ /* 0x000f22000c1e1900 */
[----:B--2---:R-:W-:Y:S01]  /*0370*/  LOP3.LUT R27, R23, R20, RZ, 0xc0, !PT ;  /* 0x00000014171b7212 */ /* 0x004fe200078ec0ff */
[C---:B------:R-:W-:Y:S01]  /*0380*/  IMAD.WIDE.U32 R20, R19.reuse, 0x4, R12 ;  /* 0x0000000413147825 */ /* 0x040fe200078e000c */
[----:B------:R-:W-:-:S04]  /*0390*/  IADD3 R23, PT, PT, R19, -0x1, RZ ;  /* 0xffffffff13177810 */ /* 0x000fc80007ffe0ff */
[----:B------:R-:W-:Y:S01]  /*03a0*/  POPC R27, R27 ;  /* 0x0000001b001b7309 */ /* 0x000fe20000000000 */
[----:B------:R-:W4:Y:S01]  /*03b0*/  LDG.E R25, desc[UR4][R20.64] ;  /* 0x0000000414197981 */ /* 0x000f22000c1e1900 */
[----:B---3--:R-:W-:-:S06]  /*03c0*/  LOP3.LUT R22, R15, R16, RZ, 0xc0, !PT ;  /* 0x000000100f167212 */ /* 0x008fcc00078ec0ff */
[----:B------:R-:W0:Y:S01]  /*03d0*/  POPC R22, R22 ;  /* 0x0000001600167309 */ /* 0x000e220000000000 */
[----:B------:R-:W-:-:S04]  /*03e0*/  IMAD.WIDE.U32 R14, R23, 0x4, R12 ;  /* 0x00000004170e7825 */ /* 0x000fc800078e000c */
[----:B------:R-:W-:Y:S01]  /*03f0*/  VIADD R23, R0, 0x1 ;  /* 0x0000000100177836 */ /* 0x000fe20000000000 */
[----:B------:R1:W2:Y:S01]  /*0400*/  LDG.E R29, desc[UR4][R14.64] ;  /* 0x000000040e1d7981 */ /* 0x0002a2000c1e1900 */
[----:B------:R-:W-:Y:S01]  /*0410*/  IMAD.WIDE.U32 R16, R17, 0x4, R12 ;  /* 0x0000000411107825 */ /* 0x000fe200078e000c */
[----:B0-----:R-:W-:-:S03]  /*0420*/  IADD3 R24, PT, PT, R22, R27, R24 ;  /* 0x0000001b16187210 */ /* 0x001fc60007ffe018 */
[--C-:B-1----:R-:W-:Y:S01]  /*0430*/  IMAD.WIDE.U32 R14, R23, 0x4, R12.reuse ;  /* 0x00000004170e7825 */ /* 0x102fe200078e000c */
[----:B------:R-:W-:Y:S01]  /*0440*/  IADD3 R22, PT, PT, R19, 0x1, RZ ;  /* 0x0000000113167810 */ /* 0x000fe20007ffe0ff */
[----:B------:R0:W2:Y:S02]  /*0450*/  LDG.E R27, desc[UR4][R16.64] ;  /* 0x00000004101b7981 */ /* 0x0000a4000c1e1900 */
[----:B------:R-:W-:Y:S02]  /*0460*/  VIADD R23, R0, 0x2 ;  /* 0x0000000200177836 */ /* 0x000fe40000000000 */
[----:B------:R1:W3:Y:S02]  /*0470*/  LDG.E R14, desc[UR4][R14.64] ;  /* 0x000000040e0e7981 */ /* 0x0002e4000c1e1900 */
[----:B------:R-:W-:Y:S01]  /*0480*/  IMAD.WIDE.U32 R20, R23, 0x4, R12 ;  /* 0x0000000417147825 */ /* 0x000fe200078e000c */
[----:B------:R-:W-:-:S03]  /*0490*/  IADD3 R23, PT, PT, R19, 0x2, RZ ;  /* 0x0000000213177810 */ /* 0x000fc60007ffe0ff */
[--C-:B0-----:R-:W-:Y:S02]  /*04a0*/  IMAD.WIDE.U32 R16, R22, 0x4, R12.reuse ;  /* 0x0000000416107825 */ /* 0x101fe400078e000c */
[----:B------:R0:W5:Y:S02]  /*04b0*/  LDG.E R20, desc[UR4][R20.64] ;  /* 0x0000000414147981 */ /* 0x000164000c1e1900 */
[----:B------:R-:W-:Y:S02]  /*04c0*/  IMAD.WIDE.U32 R22, R23, 0x4, R12 ;  /* 0x0000000417167825 */ /* 0x000fe400078e000c */
[----:B------:R-:W3:Y:S04]  /*04d0*/  LDG.E R17, desc[UR4][R16.64] ;  /* 0x0000000410117981 */ /* 0x000ee8000c1e1900 */
[----:B------:R-:W5:Y:S01]  /*04e0*/  LDG.E R23, desc[UR4][R22.64] ;  /* 0x0000000416177981 */ /* 0x000f62000c1e1900 */
[----:B-1----:R-:W-:Y:S01]  /*04f0*/  VIADD R15, R0, 0x4 ;  /* 0x00000004000f7836 */ /* 0x002fe20000000000 */
[----:B0-----:R-:W-:-:S02]  /*0500*/  IADD3 R21, PT, PT, R19, 0x4, RZ ;  /* 0x0000000413157810 */ /* 0x001fc40007ffe0ff */
[----:B----4-:R-:W-:Y:S02]  /*0510*/  LOP3.LUT R25, R25, R28, RZ, 0xc0, !PT ;  /* 0x0000001c19197212 */ /* 0x010fe400078ec0ff */
[----:B--2---:R-:W-:Y:S02]  /*0520*/  LOP3.LUT R27, R29, R27, RZ, 0xc0, !PT ;  /* 0x0000001b1d1b7212 */ /* 0x004fe400078ec0ff */
[----:B---3--:R-:W-:Y:S01]  /*0530*/  LOP3.LUT R29, R17, R14, RZ, 0xc0, !PT ;  /* 0x0000000e111d7212 */ /* 0x008fe200078ec0ff */
[----:B------:R-:W-:-:S04]  /*0540*/  IMAD.WIDE.U32 R16, R15, 0x4, R12 ;  /* 0x000000040f107825 */ /* 0x000fc800078e000c */
[--C-:B------:R-:W-:Y:S01]  /*0550*/  IMAD.WIDE.U32 R14, R21, 0x4, R12.reuse ;  /* 0x00000004150e7825 */ /* 0x100fe200078e000c */
[----:B-----5:R-:W-:Y:S01]  /*0560*/  LOP3.LUT R28, R23, R20, RZ, 0xc0, !PT ;  /* 0x00000014171c7212 */ /* 0x020fe200078ec0ff */
[----:B------:R-:W2:Y:S02]  /*0570*/  LDG.E R16, desc[UR4][R16.64] ;  /* 0x0000000410107981 */ /* 0x000ea4000c1e1900 */
[----:B------:R-:W-:Y:S02]  /*0580*/  VIADD R21, R0, 0x3 ;  /* 0x0000000300157836 */ /* 0x000fe40000000000 */
[----:B------:R-:W2:Y:S02]  /*0590*/  LDG.E R15, desc[UR4][R14.64] ;  /* 0x000000040e0f7981 */ /* 0x000ea4000c1e1900 */
[----:B------:R-:W-:Y:S01]  /*05a0*/  IMAD.WIDE.U32 R22, R21, 0x4, R12 ;  /* 0x0000000415167825 */ /* 0x000fe200078e000c */
[----:B------:R-:W-:-:S05]  /*05b0*/  IADD3 R21, PT, PT, R19, 0x3, RZ ;  /* 0x0000000313157810 */ /* 0x000fca0007ffe0ff */
[----:B------:R-:W-:Y:S01]  /*05c0*/  IMAD.WIDE.U32 R20, R21, 0x4, R12 ;  /* 0x0000000415147825 */ /* 0x000fe200078e000c */
[----:B------:R-:W3:Y:S05]  /*05d0*/  LDG.E R22, desc[UR4][R22.64] ;  /* 0x0000000416167981 */ /* 0x000eea000c1e1900 */
[----:B------:R-:W3:Y:S01]  /*05e0*/  LDG.E R21, desc[UR4][R20.64] ;  /* 0x0000000414157981 */ /* 0x000ee2000c1e1900 */
[----:B------:R-:W-:Y:S01]  /*05f0*/  POPC R25, R25 ;  /* 0x0000001900197309 */ /* 0x000fe20000000000 */
[----:B------:R-:W-:-:S07]  /*0600*/  VIADD R26, R26, 0x8 ;  /* 0x000000081a1a7836 */ /* 0x000fce0000000000 */
[----:B------:R-:W0:Y:S01]  /*0610*/  POPC R27, R27 ;  /* 0x0000001b001b7309 */ /* 0x000e220000000000 */
[----:B------:R-:W-:-:S07]  /*0620*/  ISETP.NE.AND P2, PT, R26, RZ, PT ;  /* 0x000000ff1a00720c */ /* 0x000fce0003f45270 */
[----:B------:R-:W-:Y:S08]  /*0630*/  POPC R29, R29 ;  /* 0x0000001d001d7309 */ /* 0x000ff00000000000 */
[----:B------:R-:W1:Y:S01]  /*0640*/  POPC R28, R28 ;  /* 0x0000001c001c7309 */ /* 0x000e620000000000 */
[----:B0-----:R-:W-:Y:S01]  /*0650*/  IADD3 R24, PT, PT, R25, R27, R24 ;  /* 0x0000001b19187210 */ /* 0x001fe20007ffe018 */
[----:B------:R-:W-:Y:S01]  /*0660*/  VIADD R0, R0, 0x8 ;  /* 0x0000000800007836 */ /* 0x000fe20000000000 */
[----:B------:R-:W-:-:S02]  /*0670*/  IADD3 R19, PT, PT, R19, 0x8, RZ ;  /* 0x0000000813137810 */ /* 0x000fc40007ffe0ff */
[----:B-1----:R-:W-:Y:S02]  /*0680*/  IADD3 R24, PT, PT, R28, R29, R24 ;  /* 0x0000001d1c187210 */ /* 0x002fe40007ffe018 */
[----:B--2---:R-:W-:-:S06]  /*0690*/  LOP3.LUT R16, R15, R16, RZ, 0xc0, !PT ;  /* 0x000000100f107212 */ /* 0x004fcc00078ec0ff */
[----:B------:R-:W-:Y:S01]  /*06a0*/  POPC R16, R16 ;  /* 0x0000001000107309 */ /* 0x000fe20000000000 */
[----:B---3--:R-:W-:-:S07]  /*06b0*/  LOP3.LUT R14, R21, R22, RZ, 0xc0, !PT ;  /* 0x00000016150e7212 */ /* 0x008fce00078ec0ff */
[----:B------:R-:W0:Y:S02]  /*06c0*/  POPC R15, R14 ;  /* 0x0000000e000f7309 */ /* 0x000e240000000000 */
[----:B0-----:R-:W-:Y:S01]  /*06d0*/  IADD3 R24, PT, PT, R16, R15, R24 ;  /* 0x0000000f10187210 */ /* 0x001fe20007ffe018 */
[----:B------:R-:W-:Y:S06]  /*06e0*/  @P2 BRA `(.L_x_4) ;  /* 0xfffffff800e42947 */ /* 0x000fec000383ffff */
[----:B------:R-:W-:-:S07]  /*06f0*/  MOV R0, R6 ;  /* 0x0000000600007202 */ /* 0x000fce0000000f00 */
.L_x_3:
[----:B------:R-:W-:-:S13]  /*0700*/  ISETP.NE.AND P2, PT, R3, RZ, PT ;  /* 0x000000ff0300720c */ /* 0x000fda0003f45270 */
[----:B------:R-:W-:Y:S05]  /*0710*/  @!P2 BRA `(.L_x_2) ;  /* 0x00000004000ca947 */ /* 0x000fea0003800000 */
[----:B------:R-:W-:Y:S01]  /*0720*/  ISETP.NE.AND P2, PT, R5, RZ, PT ;  /* 0x000000ff0500720c */ /* 0x000fe20003f45270 */
[----:B------:R-:W-:-:S12]  /*0730*/  @!P0 BRA `(.L_x_5) ;  /* 0x00000000008c8947 */ /* 0x000fd80003800000 */
[-CC-:B------:R-:W-:Y:S02]  /*0740*/  IMAD R23, R18, R11.reuse, R0.reuse ;  /* 0x0000000b12177224 */ /* 0x180fe400078e0200 */
[----:B------:R-:W-:Y:S02]  /*0750*/  IMAD R21, R2, R11, R0 ;  /* 0x0000000b02157224 */ /* 0x000fe400078e0200 */
[C---:B------:R-:W-:Y:S01]  /*0760*/  IMAD.WIDE.U32 R14, R23.reuse, 0x4, R12 ;  /* 0x00000004170e7825 */ /* 0x040fe200078e000c */
[----:B------:R-:W-:-:S03]  /*0770*/  IADD3 R27, PT, PT, R23, 0x1, RZ ;  /* 0x00000001171b7810 */ /* 0x000fc60007ffe0ff */
[----:B------:R-:W-:Y:S01]  /*0780*/  VIADD R29, R21, 0x1 ;  /* 0x00000001151d7836 */ /* 0x000fe20000000000 */
[----:B------:R-:W-:Y:S01]  /*0790*/  IADD3 R22, PT, PT, R23, 0x2, RZ ;  /* 0x0000000217167810 */ /* 0x000fe20007ffe0ff */
[--C-:B------:R-:W-:Y:S01]  /*07a0*/  IMAD.WIDE.U32 R16, R21, 0x4, R12.reuse ;  /* 0x0000000415107825 */ /* 0x100fe200078e000c */
[----:B------:R-:W-:Y:S01]  /*07b0*/  IADD3 R23, PT, PT, R23, 0x3, RZ ;  /* 0x0000000317177810 */ /* 0x000fe20007ffe0ff */
[----:B------:R0:W2:Y:S02]  /*07c0*/  LDG.E R25, desc[UR4][R14.64] ;  /* 0x000000040e197981 */ /* 0x0000a4000c1e1900 */
[----:B------:R-:W-:Y:S02]  /*07d0*/  VIADD R20, R21, 0x2 ;  /* 0x0000000215147836 */ /* 0x000fe40000000000 */
[--C-:B------:R-:W-:Y:S01]  /*07e0*/  IMAD.WIDE.U32 R28, R29, 0x4, R12.reuse ;  /* 0x000000041d1c7825 */ /* 0x100fe200078e000c */
[----:B------:R1:W2:Y:S03]  /*07f0*/  LDG.E R19, desc[UR4][R16.64] ;  /* 0x0000000410137981 */ /* 0x0002a6000c1e1900 */
[----:B------:R-:W-:-:S02]  /*0800*/  IMAD.WIDE.U32 R26, R27, 0x4, R12 ;  /* 0x000000041b1a7825 */ /* 0x000fc400078e000c */
[----:B------:R-:W3:Y:S02]  /*0810*/  LDG.E R28, desc[UR4][R28.64] ;  /* 0x000000041c1c7981 */ /* 0x000ee4000c1e1900 */
[----:B------:R-:W-:Y:S02]  /*0820*/  VIADD R21, R21, 0x3 ;  /* 0x0000000315157836 */ /* 0x000fe40000000000 */
[--C-:B0-----:R-:W-:Y:S01]  /*0830*/  IMAD.WIDE.U32 R14, R20, 0x4, R12.reuse ;  /* 0x00000004140e7825 */ /* 0x101fe200078e000c */
[----:B------:R-:W3:Y:S03]  /*0840*/  LDG.E R27, desc[UR4][R26.64] ;  /* 0x000000041a1b7981 */ /* 0x000ee6000c1e1900 */
[--C-:B-1----:R-:W-:Y:S02]  /*0850*/  IMAD.WIDE.U32 R16, R22, 0x4, R12.reuse ;  /* 0x0000000416107825 */ /* 0x102fe400078e000c */
[----:B------:R-:W4:Y:S02]  /*0860*/  LDG.E R14, desc[UR4][R14.64] ;  /* 0x000000040e0e7981 */ /* 0x000f24000c1e1900 */
[----:B------:R-:W-:-:S02]  /*0870*/  IMAD.WIDE.U32 R20, R21, 0x4, R12 ;  /* 0x0000000415147825 */ /* 0x000fc400078e000c */
[----:B------:R-:W4:Y:S02]  /*0880*/  LDG.E R17, desc[UR4][R16.64] ;  /* 0x0000000410117981 */ /* 0x000f24000c1e1900 */
[----:B------:R-:W-:Y:S02]  /*0890*/  IMAD.WIDE.U32 R22, R23, 0x4, R12 ;  /* 0x0000000417167825 */ /* 0x000fe400078e000c */
[----:B------:R-:W5:Y:S04]  /*08a0*/  LDG.E R20, desc[UR4][R20.64] ;  /* 0x0000000414147981 */ /* 0x000f68000c1e1900 */
[----:B------:R-:W5:Y:S01]  /*08b0*/  LDG.E R23, desc[UR4][R22.64] ;  /* 0x0000000416177981 */ /* 0x000f62000c1e1900 */
[----:B------:R-:W-:Y:S02]  /*08c0*/  IADD3 R0, PT, PT, R0, 0x4, RZ ;  /* 0x0000000400007810 */ /* 0x000fe40007ffe0ff */
[----:B--2---:R-:W-:-:S02]  /*08d0*/  LOP3.LUT R19, R25, R19, RZ, 0xc0, !PT ;  /* 0x0000001319137212 */ /* 0x004fc400078ec0ff */
[----:B---3--:R-:W-:-:S04]  /*08e0*/  LOP3.LUT R27, R27, R28, RZ, 0xc0, !PT ;  /* 0x0000001c1b1b7212 */ /* 0x008fc800078ec0ff */
[----:B------:R-:W-:Y:S01]  /*08f0*/  POPC R19, R19 ;  /* 0x0000001300137309 */ /* 0x000fe20000000000 */
[----:B----4-:R-:W-:-:S07]  /*0900*/  LOP3.LUT R25, R17, R14, RZ, 0xc0, !PT ;  /* 0x0000000e11197212 */ /* 0x010fce00078ec0ff */
[----:B------:R-:W0:Y:S01]  /*0910*/  POPC R27, R27 ;  /* 0x0000001b001b7309 */ /* 0x000e220000000000 */
[----:B-----5:R-:W-:-:S07]  /*0920*/  LOP3.LUT R14, R23, R20, RZ, 0xc0, !PT ;  /* 0x00000014170e7212 */ /* 0x020fce00078ec0ff */
[----:B------:R-:W-:Y:S08]  /*0930*/  POPC R25, R25 ;  /* 0x0000001900197309 */ /* 0x000ff00000000000 */
[----:B------:R-:W1:Y:S01]  /*0940*/  POPC R14, R14 ;  /* 0x0000000e000e7309 */ /* 0x000e620000000000 */
[----:B0-----:R-:W-:-:S04]  /*0950*/  IADD3 R24, PT, PT, R27, R19, R24 ;  /* 0x000000131b187210 */ /* 0x001fc80007ffe018 */
[----:B-1----:R-:W-:-:S07]  /*0960*/  IADD3 R24, PT, PT, R14, R25, R24 ;  /* 0x000000190e187210 */ /* 0x002fce0007ffe018 */
.L_x_5:
[----:B------:R-:W-:Y:S05]  /*0970*/  @!P2 BRA `(.L_x_2) ;  /* 0x000000000074a947 */ /* 0x000fea0003800000 */
[----:B------:R-:W-:Y:S02]  /*0980*/  ISETP.NE.AND P2, PT, R5, 0x1, PT ;  /* 0x000000010500780c */ /* 0x000fe40003f45270 */
[----:B------:R-:W-:-:S11]  /*0990*/  LOP3.LUT P3, RZ, R11, 0x1, RZ, 0xc0, !PT ;  /* 0x000000010bff7812 */ /* 0x000fd6000786c0ff */
[-CC-:B------:R-:W-:Y:S02]  /*09a0*/  @P2 IMAD R15, R2, R11.reuse, R0.reuse ;  /* 0x0000000b020f2224 */ /* 0x180fe400078e0200 */
[----:B------:R-:W-:Y:S01]  /*09b0*/  @P2 IMAD R21, R18, R11, R0 ;  /* 0x0000000b12152224 */ /* 0x000fe200078e0200 */
[----:B------:R-:W-:Y:S01]  /*09c0*/  @P2 IADD3 R0, PT, PT, R0, 0x2, RZ ;  /* 0x0000000200002810 */ /* 0x000fe20007ffe0ff */
[----:B------:R-:W-:-:S04]  /*09d0*/  @P2 IMAD.WIDE.U32 R22, R15, 0x4, R12 ;  /* 0x000000040f162825 */ /* 0x000fc800078e000c */
[----:B------:R-:W-:Y:S01]  /*09e0*/  @P2 VIADD R17, R15, 0x1 ;  /* 0x000000010f112836 */ /* 0x000fe20000000000 */
[C---:B------:R-:W-:Y:S01]  /*09f0*/  @P2 IADD3 R15, PT, PT, R21.reuse, 0x1, RZ ;  /* 0x00000001150f2810 */ /* 0x040fe20007ffe0ff */
[--C-:B------:R-:W-:Y:S01]  /*0a00*/  @P2 IMAD.WIDE.U32 R20, R21, 0x4, R12.reuse ;  /* 0x0000000415142825 */ /* 0x100fe200078e000c */
[----:B------:R-:W2:Y:S03]  /*0a10*/  @P2 LDG.E R22, desc[UR4][R22.64] ;  /* 0x0000000416162981 */ /* 0x000ea6000c1e1900 */
[--C-:B------:R-:W-:Y:S02]  /*0a20*/  @P2 IMAD.WIDE.U32 R16, R17, 0x4, R12.reuse ;  /* 0x0000000411102825 */ /* 0x100fe400078e000c */
[----:B------:R-:W2:Y:S02]  /*0a30*/  @P2 LDG.E R21, desc[UR4][R20.64] ;  /* 0x0000000414152981 */ /* 0x000ea4000c1e1900 */
[----:B------:R-:W-:-:S02]  /*0a40*/  @P2 IMAD.WIDE.U32 R14, R15, 0x4, R12 ;  /* 0x000000040f0e2825 */ /* 0x000fc400078e000c */
[----:B------:R-:W3:Y:S02]  /*0a50*/  @P2 LDG.E R16, desc[UR4][R16.64] ;  /* 0x0000000410102981 */ /* 0x000ee4000c1e1900 */
[-CC-:B------:R-:W-:Y:S02]  /*0a60*/  @P3 IMAD R19, R2, R11.reuse, R0.reuse ;  /* 0x0000000b02133224 */ /* 0x180fe400078e0200 */
[----:B------:R-:W-:Y:S01]  /*0a70*/  @P3 IMAD R11, R18, R11, R0 ;  /* 0x0000000b120b3224 */ /* 0x000fe200078e0200 */
[----:B------:R-:W3:Y:S01]  /*0a80*/  @P2 LDG.E R15, desc[UR4][R14.64] ;  /* 0x000000040e0f2981 */ /* 0x000ee2000c1e1900 */
[----:B------:R-:W-:-:S04]  /*0a90*/  @P3 IMAD.WIDE.U32 R18, R19, 0x4, R12 ;  /* 0x0000000413123825 */ /* 0x000fc800078e000c */
[----:B------:R-:W-:Y:S02]  /*0aa0*/  @P3 IMAD.WIDE.U32 R12, R11, 0x4, R12 ;  /* 0x000000040b0c3825 */ /* 0x000fe400078e000c */
[----:B------:R-:W4:Y:S04]  /*0ab0*/  @P3 LDG.E R18, desc[UR4][R18.64] ;  /* 0x0000000412123981 */ /* 0x000f28000c1e1900 */
[----:B------:R-:W4:Y:S01]  /*0ac0*/  @P3 LDG.E R13, desc[UR4][R12.64] ;  /* 0x000000040c0d3981 */ /* 0x000f22000c1e1900 */
[----:B--2---:R-:W-:Y:S02]  /*0ad0*/  @P2 LOP3.LUT R22, R21, R22, RZ, 0xc0, !PT ;  /* 0x0000001615162212 */ /* 0x004fe400078ec0ff */
[----:B---3--:R-:W-:Y:S02]  /*0ae0*/  @P2 LOP3.LUT R20, R15, R16, RZ, 0xc0, !PT ;  /* 0x000000100f142212 */ /* 0x008fe400078ec0ff */
[----:B------:R-:W-:Y:S08]  /*0af0*/  @P2 POPC R23, R22 ;  /* 0x0000001600172309 */ /* 0x000ff00000000000 */
[----:B------:R-:W0:Y:S01]  /*0b00*/  @P2 POPC R20, R20 ;  /* 0x0000001400142309 */ /* 0x000e220000000000 */
[----:B----4-:R-:W-:-:S07]  /*0b10*/  @P3 LOP3.LUT R0, R13, R18, RZ, 0xc0, !PT ;  /* 0x000000120d003212 */ /* 0x010fce00078ec0ff */
[----:B------:R-:W1:Y:S01]  /*0b20*/  @P3 POPC R11, R0 ;  /* 0x00000000000b3309 */ /* 0x000e620000000000 */
[----:B0-----:R-:W-:-:S05]  /*0b30*/  @P2 IADD3 R24, PT, PT, R20, R23, R24 ;  /* 0x0000001714182210 */ /* 0x001fca0007ffe018 */
[----:B-1----:R-:W-:-:S07]  /*0b40*/  @P3 IMAD.IADD R24, R24, 0x1, R11 ;  /* 0x0000000118183824 */ /* 0x002fce00078e020b */
.L_x_2:
[----:B------:R-:W-:Y:S05]  /*0b50*/  BSYNC.RECONVERGENT B0 ;  /* 0x0000000000007941 */ /* 0x000fea0003800200 */
.L_x_1:
[----:B------:R-:W-:Y:S05]  /*0b60*/  @P1 BRA `(.L_x_6) ;  /* 0xfffffff400801947 */ /* 0x000fea000383ffff */
.L_x_0:
[----:B------:R-:W0:Y:S02]  /*0b70*/  SHFL.DOWN PT, R3, R24, 0x10, 0x1f ;  /* 0x0a001f0018037f89 */ /* 0x000e2400000e0000 */
[----:B0-----:R-:W-:-:S05]  /*0b80*/  IADD3 R0, PT, PT, R3, R24, RZ ;  /* 0x0000001803007210 */ /* 0x001fca0007ffe0ff */
[----:B------:R-:W0:Y:S02]  /*0b90*/  SHFL.DOWN PT, R3, R0, 0x8, 0x1f ;  /* 0x09001f0000037f89 */ /* 0x000e2400000e0000 */
[----:B0-----:R-:W-:-:S05]  /*0ba0*/  IADD3 R6, PT, PT, R0, R3, RZ ;  /* 0x0000000300067210 */ /* 0x001fca0007ffe0ff */
[----:B------:R-:W0:Y:S02]  /*0bb0*/  SHFL.DOWN PT, R3, R6, 0x4, 0x1f ;  /* 0x08801f0006037f89 */ /* 0x000e2400000e0000 */
[----:B0-----:R-:W-:-:S05]  /*0bc0*/  IMAD.IADD R7, R6, 0x1, R3 ;  /* 0x0000000106077824 */ /* 0x001fca00078e0203 */
[----:B------:R-:W0:Y:S02]  /*0bd0*/  SHFL.DOWN PT, R4, R7, 0x2, 0x1f ;  /* 0x08401f0007047f89 */ /* 0x000e2400000e0000 */
[----:B0-----:R-:W-:Y:S02]  /*0be0*/  IADD3 R8, PT, PT, R7, R4, RZ ;  /* 0x0000000407087210 */ /* 0x001fe40007ffe0ff */
[----:B------:R-:W0:Y:S03]  /*0bf0*/  LDC.64 R4, c[0x0][0x388] ;  /* 0x0000e200ff047b82 */ /* 0x000e260000000a00 */
[----:B------:R-:W1:Y:S01]  /*0c00*/  SHFL.DOWN PT, R9, R8, 0x1, 0x1f ;  /* 0x08201f0008097f89 */ /* 0x000e6200000e0000 */
[----:B0-----:R-:W-:Y:S01]  /*0c10*/  IMAD.WIDE.U32 R2, R2, 0x4, R4 ;  /* 0x0000000402027825 */ /* 0x001fe200078e0004 */
[----:B-1----:R-:W-:-:S05]  /*0c20*/  IADD3 R9, PT, PT, R8, R9, RZ ;  /* 0x0000000908097210 */ /* 0x002fca0007ffe0ff */
[----:B------:R-:W-:Y:S01]  /*0c30*/  STG.E desc[UR4][R2.64], R9 ;  /* 0x0000000902007986 */ /* 0x000fe2000c101904 */
[----:B------:R-:W-:Y:S05]  /*0c40*/  EXIT ;  /* 0x000000000000794d */ /* 0x000fea0003800000 */
.L_x_7:
[----:B------:R-:W-:-:S00]  /*0c50*/  BRA `(.L_x_7) ;  /* 0xfffffffc00fc7947 */ /* 0x000fc0000383ffff */
[----:B------:R-:W-:-:S00]  /*0c60*/  NOP ;  /* 0x0000000000007918 */ /* 0x000fc00000000000 */
        /* <DEDUP_REMOVED lines=9> */
.L_x_8:


//--------------------- .nv.shared.reserved.0     --------------------------
	.section	.nv.shared.reserved.0,"aw",@nobits
	.weak		__nv_reservedSMEM_offset_0_alias
	.size		__nv_reservedSMEM_offset_0_alias, 0, 64
	.other		__nv_reservedSMEM_offset_0_alias,@"STO_CUDA_RESERVED_SHARED STV_DEFAULT"
__nv_reservedSMEM_offset_0_alias:
	.zero		0
	.zero		64


//--------------------- .nv.constant0._Z7tcgpudbiiPjS_ --------------------------
	.section	.nv.constant0._Z7tcgpudbiiPjS_,"a",@progbits
	.sectionflags	@""
	.align	4
.nv.constant0._Z7tcgpudbiiPjS_:
	.zero		920


//--------------------- SYMBOLS --------------------------

	.type		.nv.reservedSmem.offset0,@object
	.size		.nv.reservedSmem.offset0,0x4
